	.headerflags	@"EF_CUDA_TEXMODE_UNIFIED EF_CUDA_64BIT_ADDRESS EF_CUDA_ACCELERATORS EF_CUDA_SM90 EF_CUDA_VIRTUAL_SM(EF_CUDA_SM90)"
	.elftype	@"ET_EXEC"


//--------------------- .nv.info                  --------------------------
	.section	.nv.info,"",@"SHT_CUDA_INFO"
	.align	4


	//----- nvinfo : EIATTR_REGCOUNT
	.align		4
        /*0000*/ 	.byte	0x04, 0x2f
        /*0002*/ 	.short	(.L_3 - .L_2)
	.align		4
.L_2:
        /*0004*/ 	.word	index@(triton_poi_fused__native_batch_norm_legit_no_training_relu_threshold_backward_17)
        /*0008*/ 	.word	0x00000028


	//----- nvinfo : EIATTR_MIN_STACK_SIZE
	.align		4
.L_3:
        /*000c*/ 	.byte	0x04, 0x12
        /*000e*/ 	.short	(.L_5 - .L_4)
	.align		4
.L_4:
        /*0010*/ 	.word	index@(triton_poi_fused__native_batch_norm_legit_no_training_relu_threshold_backward_17)
        /*0014*/ 	.word	0x00000000


	//----- nvinfo : EIATTR_FRAME_SIZE
	.align		4
.L_5:
        /*0018*/ 	.byte	0x04, 0x11
        /*001a*/ 	.short	(.L_7 - .L_6)
	.align		4
.L_6:
        /*001c*/ 	.word	index@(triton_poi_fused__native_batch_norm_legit_no_training_relu_threshold_backward_17)
        /*0020*/ 	.word	0x00000000


	//----- nvinfo : EIATTR_MIN_STACK_SIZE
	.align		4
.L_7:
        /*0024*/ 	.byte	0x04, 0x12
        /*0026*/ 	.short	(.L_9 - .L_8)
	.align		4
.L_8:
        /*0028*/ 	.word	index@(triton_poi_fused__native_batch_norm_legit_no_training_relu_threshold_backward_17)
        /*002c*/ 	.word	0x00000000
.L_9:


//--------------------- .nv.info.triton_poi_fused__native_batch_norm_legit_no_training_relu_threshold_backward_17 --------------------------
	.section	.nv.info.triton_poi_fused__native_batch_norm_legit_no_training_relu_threshold_backward_17,"",@"SHT_CUDA_INFO"
	.sectionflags	@""
	.align	4


	//----- nvinfo : EIATTR_CUDA_API_VERSION
	.align		4
        /*0000*/ 	.byte	0x04, 0x37
        /*0002*/ 	.short	(.L_11 - .L_10)
.L_10:
        /*0004*/ 	.word	0x0000007c


	//----- nvinfo : EIATTR_KPARAM_INFO
	.align		4
.L_11:
        /*0008*/ 	.byte	0x04, 0x17
        /*000a*/ 	.short	(.L_13 - .L_12)
.L_12:
        /*000c*/ 	.word	0x00000000
        /*0010*/ 	.short	0x0008
        /*0012*/ 	.short	0x003c
        /*0014*/ 	.byte	0x00, 0xf0, 0x11, 0x00


	//----- nvinfo : EIATTR_KPARAM_INFO
	.align		4
.L_13:
        /*0018*/ 	.byte	0x04, 0x17
        /*001a*/ 	.short	(.L_15 - .L_14)
.L_14:
        /*001c*/ 	.word	0x00000000
        /*0020*/ 	.short	0x0007
        /*0022*/ 	.short	0x0038
        /*0024*/ 	.byte	0x00, 0xf0, 0x11, 0x00


	//----- nvinfo : EIATTR_KPARAM_INFO
	.align		4
.L_15:
        /*0028*/ 	.byte	0x04, 0x17
        /*002a*/ 	.short	(.L_17 - .L_16)
.L_16:
        /*002c*/ 	.word	0x00000000
        /*0030*/ 	.short	0x0006
        /*0032*/ 	.short	0x0030
        /*0034*/ 	.byte	0x00, 0xf4, 0x21, 0x00


	//----- nvinfo : EIATTR_KPARAM_INFO
	.align		4
.L_17:
        /*0038*/ 	.byte	0x04, 0x17
        /*003a*/ 	.short	(.L_19 - .L_18)
.L_18:
        /*003c*/ 	.word	0x00000000
        /*0040*/ 	.short	0x0005
        /*0042*/ 	.short	0x0028
        /*0044*/ 	.byte	0x00, 0xf4, 0x21, 0x00


	//----- nvinfo : EIATTR_KPARAM_INFO
	.align		4
.L_19:
        /*0048*/ 	.byte	0x04, 0x17
        /*004a*/ 	.short	(.L_21 - .L_20)
.L_20:
        /*004c*/ 	.word	0x00000000
        /*0050*/ 	.short	0x0004
        /*0052*/ 	.short	0x0020
        /*0054*/ 	.byte	0x00, 0xf4, 0x21, 0x00


	//----- nvinfo : EIATTR_KPARAM_INFO
	.align		4
.L_21:
        /*0058*/ 	.byte	0x04, 0x17
        /*005a*/ 	.short	(.L_23 - .L_22)
.L_22:
        /*005c*/ 	.word	0x00000000
        /*0060*/ 	.short	0x0003
        /*0062*/ 	.short	0x0018
        /*0064*/ 	.byte	0x00, 0xf4, 0x21, 0x00


	//----- nvinfo : EIATTR_KPARAM_INFO
	.align		4
.L_23:
        /*0068*/ 	.byte	0x04, 0x17
        /*006a*/ 	.short	(.L_25 - .L_24)
.L_24:
        /*006c*/ 	.word	0x00000000
        /*0070*/ 	.short	0x0002
        /*0072*/ 	.short	0x0010
        /*0074*/ 	.byte	0x00, 0xf4, 0x21, 0x00


	//----- nvinfo : EIATTR_KPARAM_INFO
	.align		4
.L_25:
        /*0078*/ 	.byte	0x04, 0x17
        /*007a*/ 	.short	(.L_27 - .L_26)
.L_26:
        /*007c*/ 	.word	0x00000000
        /*0080*/ 	.short	0x0001
        /*0082*/ 	.short	0x0008
        /*0084*/ 	.byte	0x00, 0xf4, 0x21, 0x00


	//----- nvinfo : EIATTR_KPARAM_INFO
	.align		4
.L_27:
        /*0088*/ 	.byte	0x04, 0x17
        /*008a*/ 	.short	(.L_29 - .L_28)
.L_28:
        /*008c*/ 	.word	0x00000000
        /*0090*/ 	.short	0x0000
        /*0092*/ 	.short	0x0000
        /*0094*/ 	.byte	0x00, 0xf4, 0x21, 0x00


	//----- nvinfo : EIATTR_SPARSE_MMA_MASK
	.align		4
.L_29:
        /*0098*/ 	.byte	0x03, 0x50
        /*009a*/ 	.short	0x0000


	//----- nvinfo : EIATTR_MAXREG_COUNT
	.align		4
        /*009c*/ 	.byte	0x03, 0x1b
        /*009e*/ 	.short	0x00ff


	//----- nvinfo : EIATTR_EXIT_INSTR_OFFSETS
	.align		4
        /*00a0*/ 	.byte	0x04, 0x1c
        /*00a2*/ 	.short	(.L_31 - .L_30)


	//   ....[0]....
.L_30:
        /*00a4*/ 	.word	0x00001830


	//   ....[1]....
        /*00a8*/ 	.word	0x00001850


	//----- nvinfo : EIATTR_REQNTID
	.align		4
.L_31:
        /*00ac*/ 	.byte	0x04, 0x10
        /*00ae*/ 	.short	(.L_33 - .L_32)
.L_32:
        /*00b0*/ 	.word	0x00000100
        /*00b4*/ 	.word	0x00000001
        /*00b8*/ 	.word	0x00000001


	//----- nvinfo : EIATTR_CBANK_PARAM_SIZE
	.align		4
.L_33:
        /*00bc*/ 	.byte	0x03, 0x19
        /*00be*/ 	.short	0x0040


	//----- nvinfo : EIATTR_PARAM_CBANK
	.align		4
        /*00c0*/ 	.byte	0x04, 0x0a
        /*00c2*/ 	.short	(.L_35 - .L_34)
	.align		4
.L_34:
        /*00c4*/ 	.word	index@(.nv.constant0.triton_poi_fused__native_batch_norm_legit_no_training_relu_threshold_backward_17)
        /*00c8*/ 	.short	0x0210
        /*00ca*/ 	.short	0x0040


	//----- nvinfo : EIATTR_SW_WAR
	.align		4
.L_35:
        /*00cc*/ 	.byte	0x04, 0x36
        /*00ce*/ 	.short	(.L_37 - .L_36)
.L_36:
        /*00d0*/ 	.word	0x00000008
.L_37:


//--------------------- .nv.callgraph             --------------------------
	.section	.nv.callgraph,"",@"SHT_CUDA_CALLGRAPH"
	.align	4
	.sectionentsize	8
	.align		4
        /*0000*/ 	.word	0x00000000
	.align		4
        /*0004*/ 	.word	0xffffffff
	.align		4
        /*0008*/ 	.word	0x00000000
	.align		4
        /*000c*/ 	.word	0xfffffffe
	.align		4
        /*0010*/ 	.word	0x00000000
	.align		4
        /*0014*/ 	.word	0xfffffffd
	.align		4
        /*0018*/ 	.word	0x00000000
	.align		4
        /*001c*/ 	.word	0xfffffffc


//--------------------- .nv.constant4             --------------------------
	.section	.nv.constant4,"a",@progbits
	.align	8
	.align		8
.nv.constant4:
        /*0000*/ 	.dword	_$_str
	.align		8
        /*0008*/ 	.dword	_$_str_$_2


//--------------------- .text.triton_poi_fused__native_batch_norm_legit_no_training_relu_threshold_backward_17 --------------------------
	.section	.text.triton_poi_fused__native_batch_norm_legit_no_training_relu_threshold_backward_17,"ax",@progbits
	.sectionflags	@"SHF_BARRIERS=1"
	.align	128
        .global         triton_poi_fused__native_batch_norm_legit_no_training_relu_threshold_backward_17
        .type           triton_poi_fused__native_batch_norm_legit_no_training_relu_threshold_backward_17,@function
        .size           triton_poi_fused__native_batch_norm_legit_no_training_relu_threshold_backward_17,(.L_x_1 - triton_poi_fused__native_batch_norm_legit_no_training_relu_threshold_backward_17)
        .other          triton_poi_fused__native_batch_norm_legit_no_training_relu_threshold_backward_17,@"STO_CUDA_ENTRY STV_DEFAULT"
triton_poi_fused__native_batch_norm_legit_no_training_relu_threshold_backward_17:
.text.triton_poi_fused__native_batch_norm_legit_no_training_relu_threshold_backward_17:
[----:B------:R-:W0:Y:S01]  /*0000*/  LDC R1, c[0x0][0x28] ;  /* 0x00000a00ff017b82 */ /* 0x000e220000000800 */
[----:B------:R-:W1:Y:S07]  /*0010*/  S2R R4, SR_TID.X ;  /* 0x0000000000047919 */ /* 0x000e6e0000002100 */
[----:B------:R-:W2:Y:S01]  /*0020*/  LDC.64 R20, c[0x0][0x210] ;  /* 0x00008400ff147b82 */ /* 0x000ea20000000a00 */
[----:B------:R-:W-:Y:S02]  /*0030*/  CS2R R16, SRZ ;  /* 0x0000000000107805 */ /* 0x000fe4000001ff00 */
[----:B------:R-:W-:Y:S01]  /*0040*/  CS2R R18, SRZ ;  /* 0x0000000000127805 */ /* 0x000fe2000001ff00 */
[----:B------:R-:W3:Y:S01]  /*0050*/  S2R R5, SR_CTAID.Y ;  /* 0x0000000000057919 */ /* 0x000ee20000002600 */
[----:B------:R-:W-:Y:S01]  /*0060*/  CS2R R22, SRZ ;  /* 0x0000000000167805 */ /* 0x000fe2000001ff00 */
[----:B------:R-:W-:Y:S01]  /*0070*/  ULDC.64 UR6, c[0x0][0x208] ;  /* 0x0000820000067ab9 */ /* 0x000fe20000000a00 */
[----:B------:R-:W4:Y:S01]  /*0080*/  S2R R6, SR_CTAID.X ;  /* 0x0000000000067919 */ /* 0x000f220000002500 */
[----:B------:R-:W5:Y:S08]  /*0090*/  S2UR UR5, SR_CgaCtaId ;  /* 0x00000000000579c3 */ /* 0x000f700000008800 */
[----:B------:R-:W2:Y:S01]  /*00a0*/  LDC.64 R30, c[0x0][0x220] ;  /* 0x00008800ff1e7b82 */ /* 0x000ea20000000a00 */
[----:B-1----:R-:W-:Y:S01]  /*00b0*/  IMAD.SHL.U32 R2, R4, 0x10, RZ ;  /* 0x0000001004027824 */ /* 0x002fe200078e00ff */
[----:B------:R-:W-:-:S02]  /*00c0*/  SHF.R.U32.HI R7, RZ, 0x4, R4 ;  /* 0x00000004ff077819 */ /* 0x000fc40000011604 */
[--C-:B---3--:R-:W-:Y:S02]  /*00d0*/  SHF.R.S32.HI R28, RZ, 0x17, R5.reuse ;  /* 0x00000017ff1c7819 */ /* 0x108fe40000011405 */
[----:B------:R-:W-:Y:S02]  /*00e0*/  LOP3.LUT R0, R2, 0xf0, RZ, 0xc0, !PT ;  /* 0x000000f002007812 */ /* 0x000fe400078ec0ff */
[----:B------:R-:W-:Y:S02]  /*00f0*/  SGXT R28, R28, 0x1 ;  /* 0x000000011c1c781a */ /* 0x000fe40000000200 */
[----:B------:R-:W-:-:S04]  /*0100*/  PRMT R0, R0, 0x6540, R5 ;  /* 0x0000654000007816 */ /* 0x000fc80000000005 */
[----:B------:R-:W-:Y:S02]  /*0110*/  SHF.R.S32.HI R3, RZ, 0x1f, R0 ;  /* 0x0000001fff037819 */ /* 0x000fe40000011400 */
[----:B------:R-:W-:Y:S02]  /*0120*/  LOP3.LUT R9, R0, 0x8, RZ, 0xfc, !PT ;  /* 0x0000000800097812 */ /* 0x000fe400078efcff */
[----:B------:R-:W-:Y:S01]  /*0130*/  LEA.HI R8, R3, R0, RZ, 0x9 ;  /* 0x0000000003087211 */ /* 0x000fe200078f48ff */
[----:B----4-:R-:W-:Y:S01]  /*0140*/  IMAD.SHL.U32 R3, R6, 0x10, RZ ;  /* 0x0000001006037824 */ /* 0x010fe200078e00ff */
[----:B------:R-:W-:Y:S02]  /*0150*/  SGXT.U32 R6, R7, 0x4 ;  /* 0x000000040706781a */ /* 0x000fe40000000000 */
[----:B------:R-:W-:Y:S01]  /*0160*/  LOP3.LUT R11, R0, 0xc, RZ, 0xfc, !PT ;  /* 0x0000000c000b7812 */ /* 0x000fe200078efcff */
[----:B------:R-:W-:Y:S01]  /*0170*/  IMAD.SHL.U32 R7, R8, 0x40, RZ ;  /* 0x0000004008077824 */ /* 0x000fe200078e00ff */
[----:B------:R-:W-:-:S02]  /*0180*/  LOP3.LUT R6, R3, R6, RZ, 0xfc, !PT ;  /* 0x0000000603067212 */ /* 0x000fc400078efcff */
[----:B------:R-:W-:Y:S02]  /*0190*/  LEA.HI R10, R28, R9, RZ, 0x9 ;  /* 0x000000091c0a7211 */ /* 0x000fe400078f48ff */
[----:B------:R-:W-:Y:S02]  /*01a0*/  LOP3.LUT R7, R7, 0xffff8000, RZ, 0xc0, !PT ;  /* 0xffff800007077812 */ /* 0x000fe400078ec0ff */
[----:B------:R-:W-:Y:S02]  /*01b0*/  ISETP.GE.AND P0, PT, R6, 0x40, PT ;  /* 0x000000400600780c */ /* 0x000fe40003f06270 */
[----:B------:R-:W-:Y:S01]  /*01c0*/  LEA.HI R12, R28, R11, RZ, 0x9 ;  /* 0x0000000b1c0c7211 */ /* 0x000fe200078f48ff */
[----:B------:R-:W-:Y:S01]  /*01d0*/  IMAD R14, R6, 0x200, R7 ;  /* 0x00000200060e7824 */ /* 0x000fe200078e0207 */
[----:B------:R-:W-:Y:S02]  /*01e0*/  LOP3.LUT R7, R0, 0x4, RZ, 0xfc, !PT ;  /* 0x0000000400077812 */ /* 0x000fe400078efcff */
[----:B------:R-:W-:-:S02]  /*01f0*/  LOP3.LUT R13, R8, 0xfffffe00, RZ, 0xc0, !PT ;  /* 0xfffffe00080d7812 */ /* 0x000fc400078ec0ff */
[-C--:B------:R-:W-:Y:S02]  /*0200*/  LEA.HI R6, R28, R7.reuse, RZ, 0x9 ;  /* 0x000000071c067211 */ /* 0x080fe400078f48ff */
[----:B------:R-:W-:Y:S02]  /*0210*/  LOP3.LUT R10, R10, 0xfffffe00, RZ, 0xc0, !PT ;  /* 0xfffffe000a0a7812 */ /* 0x000fe400078ec0ff */
[----:B------:R-:W-:Y:S02]  /*0220*/  LOP3.LUT R6, R6, 0xfffffe00, RZ, 0xc0, !PT ;  /* 0xfffffe0006067812 */ /* 0x000fe400078ec0ff */
[----:B------:R-:W-:Y:S02]  /*0230*/  LOP3.LUT R12, R12, 0xfffffe00, RZ, 0xc0, !PT ;  /* 0xfffffe000c0c7812 */ /* 0x000fe400078ec0ff */
[C---:B------:R-:W-:Y:S02]  /*0240*/  IADD3 R27, R14.reuse, R7, -R6 ;  /* 0x000000070e1b7210 */ /* 0x040fe40007ffe806 */
[----:B------:R-:W-:-:S02]  /*0250*/  IADD3 R0, R14, R0, -R13 ;  /* 0x000000000e007210 */ /* 0x000fc40007ffe80d */
[C---:B------:R-:W-:Y:S01]  /*0260*/  IADD3 R25, R14.reuse, R9, -R10 ;  /* 0x000000090e197210 */ /* 0x040fe20007ffe80a */
[----:B--2---:R-:W-:Y:S01]  /*0270*/  IMAD.WIDE R26, R27, 0x4, R20 ;  /* 0x000000041b1a7825 */ /* 0x004fe200078e0214 */
[----:B------:R-:W-:Y:S02]  /*0280*/  IADD3 R7, R14, R11, -R12 ;  /* 0x0000000b0e077210 */ /* 0x000fe40007ffe80c */
[----:B------:R-:W-:Y:S02]  /*0290*/  CS2R R8, SRZ ;  /* 0x0000000000087805 */ /* 0x000fe4000001ff00 */
[----:B------:R-:W-:Y:S01]  /*02a0*/  CS2R R10, SRZ ;  /* 0x00000000000a7805 */ /* 0x000fe2000001ff00 */
[--C-:B------:R-:W-:Y:S01]  /*02b0*/  IMAD.WIDE R24, R25, 0x4, R20.reuse ;  /* 0x0000000419187825 */ /* 0x100fe200078e0214 */
[----:B------:R-:W-:Y:S02]  /*02c0*/  CS2R R12, SRZ ;  /* 0x00000000000c7805 */ /* 0x000fe4000001ff00 */
[----:B------:R-:W-:Y:S01]  /*02d0*/  CS2R R14, SRZ ;  /* 0x00000000000e7805 */ /* 0x000fe2000001ff00 */
[--C-:B------:R-:W-:Y:S01]  /*02e0*/  IMAD.WIDE R6, R7, 0x4, R20.reuse ;  /* 0x0000000407067825 */ /* 0x100fe200078e0214 */
[----:B------:R1:W2:Y:S03]  /*02f0*/  @!P0 LDG.E.EL.128 R16, desc[UR6][R24.64] ;  /* 0x0000000618108981 */ /* 0x0002a6000c2e1d00 */
[----:B------:R-:W-:Y:S01]  /*0300*/  IMAD.WIDE R32, R0, 0x4, R20 ;  /* 0x0000000400207825 */ /* 0x000fe200078e0214 */
[----:B------:R-:W-:Y:S01]  /*0310*/  CS2R R20, SRZ ;  /* 0x0000000000147805 */ /* 0x000fe2000001ff00 */
[----:B------:R-:W3:Y:S04]  /*0320*/  @!P0 LDG.E.EL.128 R12, desc[UR6][R26.64] ;  /* 0x000000061a0c8981 */ /* 0x000ee8000c2e1d00 */
[----:B------:R4:W3:Y:S01]  /*0330*/  @!P0 LDG.E.EL.128 R8, desc[UR6][R32.64] ;  /* 0x0000000620088981 */ /* 0x0008e2000c2e1d00 */
[----:B------:R-:W-:Y:S01]  /*0340*/  LOP3.LUT R35, R4, 0xf0, RZ, 0xc0, !PT ;  /* 0x000000f004237812 */ /* 0x000fe200078ec0ff */
[----:B------:R-:W-:Y:S01]  /*0350*/  UMOV UR4, 0x400 ;  /* 0x0000040000047882 */ /* 0x000fe20000000000 */
[----:B------:R-:W-:Y:S01]  /*0360*/  LOP3.LUT R2, R2, 0xff0, RZ, 0xc0, !PT ;  /* 0x00000ff002027812 */ /* 0x000fe200078ec0ff */
[----:B------:R4:W3:Y:S01]  /*0370*/  @!P0 LDG.E.EL.128 R20, desc[UR6][R6.64] ;  /* 0x0000000606148981 */ /* 0x0008e2000c2e1d00 */
[----:B-----5:R-:W-:Y:S01]  /*0380*/  UPRMT UR4, UR5, 0x654, UR4 ;  /* 0x0000065405047896 */ /* 0x020fe20008000004 */
[----:B------:R-:W-:Y:S01]  /*0390*/  PRMT R29, R4, 0x6540, R5 ;  /* 0x00006540041d7816 */ /* 0x000fe20000000005 */
[----:B-1----:R-:W1:Y:S01]  /*03a0*/  LDC.64 R24, c[0x0][0x218] ;  /* 0x00008600ff187b82 */ /* 0x002e620000000a00 */
[----:B------:R-:W-:-:S05]  /*03b0*/  IMAD.IADD R2, R2, 0x1, R35 ;  /* 0x0000000102027824 */ /* 0x000fca00078e0223 */
[----:B----4-:R-:W-:Y:S02]  /*03c0*/  LEA R32, R2, UR4, 0x2 ;  /* 0x0000000402207c11 */ /* 0x010fe4000f8e10ff */
[----:B------:R-:W-:-:S04]  /*03d0*/  LEA.HI R28, R28, R29, RZ, 0x9 ;  /* 0x0000001d1c1c7211 */ /* 0x000fc800078f48ff */
[----:B------:R-:W-:-:S05]  /*03e0*/  LOP3.LUT R28, R28, 0xfffffe00, RZ, 0xc0, !PT ;  /* 0xfffffe001c1c7812 */ /* 0x000fca00078ec0ff */
[----:B0-----:R-:W-:Y:S02]  /*03f0*/  IMAD.IADD R7, R29, 0x1, -R28 ;  /* 0x000000011d077824 */ /* 0x001fe400078e0a1c */
[----:B------:R-:W0:Y:S02]  /*0400*/  LDC.64 R28, c[0x0][0x228] ;  /* 0x00008a00ff1c7b82 */ /* 0x000e240000000a00 */
[----:B------:R-:W-:-:S06]  /*0410*/  IMAD.WIDE R26, R7, 0x4, R30 ;  /* 0x00000004071a7825 */ /* 0x000fcc00078e021e */
[----:B------:R-:W4:Y:S01]  /*0420*/  LDC.64 R30, c[0x0][0x230] ;  /* 0x00008c00ff1e7b82 */ /* 0x000f220000000a00 */
[----:B-1----:R-:W-:-:S04]  /*0430*/  IMAD.WIDE R24, R7, 0x4, R24 ;  /* 0x0000000407187825 */ /* 0x002fc800078e0218 */
[C---:B----4-:R-:W-:Y:S01]  /*0440*/  IMAD.WIDE R30, R7.reuse, 0x4, R30 ;  /* 0x00000004071e7825 */ /* 0x050fe200078e021e */
[----:B--2---:R-:W-:Y:S04]  /*0450*/  STS.128 [R32+0x20], R16 ;  /* 0x0000201020007388 */ /* 0x004fe80000000c00 */
[----:B---3--:R-:W-:Y:S04]  /*0460*/  STS.128 [R32+0x10], R12 ;  /* 0x0000100c20007388 */ /* 0x008fe80000000c00 */
[----:B------:R0:W-:Y:S04]  /*0470*/  STS.128 [R32], R8 ;  /* 0x0000000820007388 */ /* 0x0001e80000000c00 */
[----:B------:R1:W-:Y:S01]  /*0480*/  STS.128 [R32+0x30], R20 ;  /* 0x0000301420007388 */ /* 0x0003e20000000c00 */
[----:B------:R-:W-:Y:S06]  /*0490*/  BAR.SYNC.DEFER_BLOCKING 0x0 ;  /* 0x0000000000007b1d */ /* 0x000fec0000010000 */
[----:B------:R-:W2:Y:S04]  /*04a0*/  LDG.E.EL R26, desc[UR6][R26.64] ;  /* 0x000000061a1a7981 */ /* 0x000ea8000c2e1900 */
[----:B------:R3:W4:Y:S01]  /*04b0*/  LDG.E.EL R6, desc[UR6][R24.64] ;  /* 0x0000000618067981 */ /* 0x000722000c2e1900 */
[----:B0-----:R-:W-:-:S03]  /*04c0*/  IMAD.WIDE R8, R7, 0x4, R28 ;  /* 0x0000000407087825 */ /* 0x001fc600078e021c */
[----:B------:R-:W5:Y:S04]  /*04d0*/  LDG.E.EL R30, desc[UR6][R30.64] ;  /* 0x000000061e1e7981 */ /* 0x000f68000c2e1900 */
[----:B------:R0:W5:Y:S01]  /*04e0*/  LDG.E.EL R11, desc[UR6][R8.64] ;  /* 0x00000006080b7981 */ /* 0x000162000c2e1900 */
[----:B------:R-:W-:-:S04]  /*04f0*/  LOP3.LUT R7, R4, 0xff, RZ, 0xc0, !PT ;  /* 0x000000ff04077812 */ /* 0x000fc800078ec0ff */
[----:B------:R-:W-:-:S05]  /*0500*/  LEA R10, R7, UR4, 0x2 ;  /* 0x00000004070a7c11 */ /* 0x000fca000f8e10ff */
[----:B------:R-:W4:Y:S04]  /*0510*/  LDS R29, [R10] ;  /* 0x000000000a1d7984 */ /* 0x000f280000000800 */
[----:B------:R-:W0:Y:S04]  /*0520*/  LDS R12, [R10+0x1100] ;  /* 0x001100000a0c7984 */ /* 0x000e280000000800 */
[----:B------:R-:W0:Y:S04]  /*0530*/  LDS R32, [R10+0x2200] ;  /* 0x002200000a207984 */ /* 0x000e280000000800 */
[----:B------:R-:W0:Y:S04]  /*0540*/  LDS R37, [R10+0x440] ;  /* 0x000440000a257984 */ /* 0x000e280000000800 */
[----:B------:R-:W1:Y:S04]  /*0550*/  LDS R36, [R10+0x3300] ;  /* 0x003300000a247984 */ /* 0x000e680000000800 */
[----:B---3--:R-:W3:Y:S04]  /*0560*/  LDS R24, [R10+0x3b80] ;  /* 0x003b80000a187984 */ /* 0x008ee80000000800 */
[----:B------:R-:W1:Y:S04]  /*0570*/  LDS R35, [R10+0x1540] ;  /* 0x001540000a237984 */ /* 0x000e680000000800 */
[----:B------:R-:W1:Y:S04]  /*0580*/  LDS R33, [R10+0x2640] ;  /* 0x002640000a217984 */ /* 0x000e680000000800 */
[----:B------:R-:W1:Y:S04]  /*0590*/  LDS R27, [R10+0x3740] ;  /* 0x003740000a1b7984 */ /* 0x000e680000000800 */
[----:B------:R-:W1:Y:S04]  /*05a0*/  LDS R23, [R10+0x880] ;  /* 0x000880000a177984 */ /* 0x000e680000000800 */
[----:B------:R-:W1:Y:S04]  /*05b0*/  LDS R25, [R10+0x3fc0] ;  /* 0x003fc0000a197984 */ /* 0x000e680000000800 */
[----:B------:R-:W1:Y:S04]  /*05c0*/  LDS R21, [R10+0xcc0] ;  /* 0x000cc0000a157984 */ /* 0x000e680000000800 */
[----:B------:R-:W2:Y:S04]  /*05d0*/  LDS R15, [R10+0x1980] ;  /* 0x001980000a0f7984 */ /* 0x000ea80000000800 */
[----:B0-----:R-:W-:Y:S01]  /*05e0*/  LDS R9, [R10+0x2a80] ;  /* 0x002a80000a097984 */ /* 0x001fe20000000800 */
[----:B------:R-:W0:Y:S03]  /*05f0*/  S2UR UR4, SR_CgaCtaId ;  /* 0x00000000000479c3 */ /* 0x000e260000008800 */
[----:B------:R-:W-:Y:S01]  /*0600*/  LDS R7, [R10+0x2ec0] ;  /* 0x002ec0000a077984 */ /* 0x000fe20000000800 */
[----:B------:R-:W-:Y:S01]  /*0610*/  IMAD.MOV.U32 R8, RZ, RZ, 0x3e800000 ;  /* 0x3e800000ff087424 */ /* 0x000fe200078e00ff */
[----:B------:R-:W-:Y:S01]  /*0620*/  UMOV UR5, 0x400 ;  /* 0x0000040000057882 */ /* 0x000fe20000000000 */
[----:B------:R-:W-:-:S05]  /*0630*/  IMAD.SHL.U32 R16, R4, 0x10, RZ ;  /* 0x0000001004107824 */ /* 0x000fca00078e00ff */
[----:B------:R-:W-:Y:S01]  /*0640*/  LOP3.LUT R16, R16, 0xff0, RZ, 0xc0, !PT ;  /* 0x00000ff010107812 */ /* 0x000fe200078ec0ff */
[----:B0-----:R-:W-:-:S06]  /*0650*/  UPRMT UR4, UR4, 0x654, UR5 ;  /* 0x0000065404047896 */ /* 0x001fcc0008000005 */
[C---:B------:R-:W-:Y:S01]  /*0660*/  LEA.HI R17, R16.reuse, UR4, RZ, 0x1e ;  /* 0x0000000410117c11 */ /* 0x040fe2000f8ff0ff */
[----:B-1----:R-:W0:Y:S04]  /*0670*/  S2R R20, SR_TID.X ;  /* 0x0000000000147919 */ /* 0x002e280000002100 */
[----:B------:R-:W-:Y:S02]  /*0680*/  IMAD R17, R16, 0x4, R17 ;  /* 0x0000000410117824 */ /* 0x000fe400078e0211 */
[----:B0-----:R-:W-:-:S05]  /*0690*/  IMAD.SHL.U32 R20, R20, 0x4, RZ ;  /* 0x0000000414147824 */ /* 0x001fca00078e00ff */
[----:B------:R-:W-:Y:S01]  /*06a0*/  LOP3.LUT R20, R20, 0x3fc, RZ, 0xc0, !PT ;  /* 0x000003fc14147812 */ /* 0x000fe200078ec0ff */
[----:B--2---:R-:W-:-:S04]  /*06b0*/  FADD R13, R26, 9.9999997473787516356e-06 ;  /* 0x3727c5ac1a0d7421 */ /* 0x004fc80000000000 */
[----:B------:R0:W1:Y:S02]  /*06c0*/  MUFU.SQRT R14, R13 ;  /* 0x0000000d000e7308 */ /* 0x0000640000002000 */
[----:B0-----:R-:W0:Y:S01]  /*06d0*/  LDS R13, [R10+0x1dc0] ;  /* 0x001dc0000a0d7984 */ /* 0x001e220000000800 */
[C---:B-1----:R-:W-:Y:S02]  /*06e0*/  FSETP.GT.AND P1, PT, R14.reuse, 8.50705917302346158658e+37, PT ;  /* 0x7e8000000e00780b */ /* 0x042fe40003f24000 */
[----:B------:R-:W-:-:S11]  /*06f0*/  FSETP.GEU.AND P2, PT, R14, 1.175494350822287508e-38, PT ;  /* 0x008000000e00780b */ /* 0x000fd60003f4e000 */
[----:B------:R-:W-:-:S04]  /*0700*/  @P1 FMUL R14, R14, 0.25 ;  /* 0x3e8000000e0e1820 */ /* 0x000fc80000400000 */
[----:B------:R-:W-:-:S04]  /*0710*/  @!P2 FMUL R14, R14, 16777216 ;  /* 0x4b8000000e0ea820 */ /* 0x000fc80000400000 */
[----:B------:R-:W1:Y:S01]  /*0720*/  MUFU.RCP R19, R14 ;  /* 0x0000000e00137308 */ /* 0x000e620000001000 */
[----:B------:R-:W-:Y:S01]  /*0730*/  FSEL R8, R8, 1, P1 ;  /* 0x3f80000008087808 */ /* 0x000fe20000800000 */
[--C-:B----4-:R-:W-:Y:S01]  /*0740*/  FADD R31, R29, -R6.reuse ;  /* 0x800000061d1f7221 */ /* 0x110fe20000000000 */
[----:B------:R-:W-:-:S03]  /*0750*/  FADD R29, R12, -R6 ;  /* 0x800000060c1d7221 */ /* 0x000fc60000000000 */
[----:B------:R-:W-:Y:S01]  /*0760*/  @!P2 FMUL R8, R8, 16777216 ;  /* 0x4b8000000808a820 */ /* 0x000fe20000400000 */
[--C-:B------:R-:W-:Y:S01]  /*0770*/  FADD R32, R32, -R6.reuse ;  /* 0x8000000620207221 */ /* 0x100fe20000000000 */
[--C-:B------:R-:W-:Y:S01]  /*0780*/  FADD R12, R37, -R6.reuse ;  /* 0x80000006250c7221 */ /* 0x100fe20000000000 */
[--C-:B------:R-:W-:Y:S01]  /*0790*/  FADD R36, R36, -R6.reuse ;  /* 0x8000000624247221 */ /* 0x100fe20000000000 */
[--C-:B---3--:R-:W-:Y:S01]  /*07a0*/  FADD R24, R24, -R6.reuse ;  /* 0x8000000618187221 */ /* 0x108fe20000000000 */
[----:B-1----:R-:W-:Y:S01]  /*07b0*/  FMUL R19, R19, R8 ;  /* 0x0000000813137220 */ /* 0x002fe20000400000 */
[--C-:B------:R-:W-:Y:S01]  /*07c0*/  FADD R34, R35, -R6.reuse ;  /* 0x8000000623227221 */ /* 0x100fe20000000000 */
[--C-:B------:R-:W-:Y:S01]  /*07d0*/  FADD R28, R33, -R6.reuse ;  /* 0x80000006211c7221 */ /* 0x100fe20000000000 */
[--C-:B------:R-:W-:Y:S01]  /*07e0*/  FADD R26, R27, -R6.reuse ;  /* 0x800000061b1a7221 */ /* 0x100fe20000000000 */
[C---:B------:R-:W-:Y:S01]  /*07f0*/  FMUL R31, R19.reuse, R31 ;  /* 0x0000001f131f7220 */ /* 0x040fe20000400000 */
[C---:B------:R-:W-:Y:S01]  /*0800*/  FMUL R29, R19.reuse, R29 ;  /* 0x0000001d131d7220 */ /* 0x040fe20000400000 */
[C---:B------:R-:W-:Y:S01]  /*0810*/  FMUL R32, R19.reuse, R32 ;  /* 0x0000002013207220 */ /* 0x040fe20000400000 */
[----:B------:R-:W-:Y:S01]  /*0820*/  FMUL R12, R19, R12 ;  /* 0x0000000c130c7220 */ /* 0x000fe20000400000 */
[--C-:B------:R-:W-:Y:S01]  /*0830*/  FADD R18, R23, -R6.reuse ;  /* 0x8000000617127221 */ /* 0x100fe20000000000 */
[--C-:B------:R-:W-:Y:S01]  /*0840*/  FADD R22, R25, -R6.reuse ;  /* 0x8000000619167221 */ /* 0x100fe20000000000 */
[--C-:B------:R-:W-:Y:S01]  /*0850*/  FADD R16, R21, -R6.reuse ;  /* 0x8000000615107221 */ /* 0x100fe20000000000 */
[--C-:B------:R-:W-:Y:S01]  /*0860*/  FADD R14, R15, -R6.reuse ;  /* 0x800000060f0e7221 */ /* 0x100fe20000000000 */
[--C-:B0-----:R-:W-:Y:S01]  /*0870*/  FADD R10, R13, -R6.reuse ;  /* 0x800000060d0a7221 */ /* 0x101fe20000000000 */
[--C-:B------:R-:W-:Y:S01]  /*0880*/  FADD R8, R9, -R6.reuse ;  /* 0x8000000609087221 */ /* 0x100fe20000000000 */
[----:B------:R-:W-:Y:S01]  /*0890*/  FADD R6, R7, -R6 ;  /* 0x8000000607067221 */ /* 0x000fe20000000000 */
[C-C-:B-----5:R-:W-:Y:S01]  /*08a0*/  FFMA R31, R11.reuse, R31, R30.reuse ;  /* 0x0000001f0b1f7223 */ /* 0x160fe2000000001e */
[C-C-:B------:R-:W-:Y:S01]  /*08b0*/  FFMA R29, R11.reuse, R29, R30.reuse ;  /* 0x0000001d0b1d7223 */ /* 0x140fe2000000001e */
[C-C-:B------:R-:W-:Y:S01]  /*08c0*/  FFMA R32, R11.reuse, R32, R30.reuse ;  /* 0x000000200b207223 */ /* 0x140fe2000000001e */
[--C-:B------:R-:W-:Y:S01]  /*08d0*/  FFMA R12, R11, R12, R30.reuse ;  /* 0x0000000c0b0c7223 */ /* 0x100fe2000000001e */
[C---:B------:R-:W-:Y:S01]  /*08e0*/  FMUL R13, R19.reuse, R36 ;  /* 0x00000024130d7220 */ /* 0x040fe20000400000 */
        /* <DEDUP_REMOVED lines=10> */
[----:B------:R-:W-:Y:S01]  /*0990*/  FMUL R19, R19, R6 ;  /* 0x0000000613137220 */ /* 0x000fe20000400000 */
[C-C-:B------:R-:W-:Y:S01]  /*09a0*/  FFMA R13, R11.reuse, R13, R30.reuse ;  /* 0x0000000d0b0d7223 */ /* 0x140fe2000000001e */
[C-C-:B------:R-:W-:Y:S01]  /*09b0*/  FFMA R24, R11.reuse, R24, R30.reuse ;  /* 0x000000180b187223 */ /* 0x140fe2000000001e */
[C-C-:B------:R-:W-:Y:S01]  /*09c0*/  FFMA R27, R11.reuse, R27, R30.reuse ;  /* 0x0000001b0b1b7223 */ /* 0x140fe2000000001e */
[C-C-:B------:R-:W-:Y:S01]  /*09d0*/  FFMA R26, R11.reuse, R37, R30.reuse ;  /* 0x000000250b1a7223 */ /* 0x140fe2000000001e */
[C-C-:B------:R-:W-:Y:S01]  /*09e0*/  FFMA R14, R11.reuse, R35, R30.reuse ;  /* 0x000000230b0e7223 */ /* 0x140fe2000000001e */
[----:B------:R-:W-:Y:S01]  /*09f0*/  FFMA R6, R11, R21, R30 ;  /* 0x000000150b067223 */ /* 0x000fe2000000001e */
[----:B------:R-:W-:-:S02]  /*0a00*/  FSETP.GEU.AND P1, PT, R31, RZ, PT ;  /* 0x000000ff1f00720b */ /* 0x000fc40003f2e000 */
[----:B------:R-:W-:Y:S02]  /*0a10*/  FSETP.GEU.AND P6, PT, R29, RZ, PT ;  /* 0x000000ff1d00720b */ /* 0x000fe40003fce000 */
[----:B------:R-:W-:Y:S02]  /*0a20*/  FSETP.GEU.AND P3, PT, R32, RZ, PT ;  /* 0x000000ff2000720b */ /* 0x000fe40003f6e000 */
[----:B------:R-:W-:Y:S01]  /*0a30*/  FSETP.GEU.AND P5, PT, R12, RZ, PT ;  /* 0x000000ff0c00720b */ /* 0x000fe20003fae000 */
[C-C-:B------:R-:W-:Y:S01]  /*0a40*/  FFMA R28, R11.reuse, R23, R30.reuse ;  /* 0x000000170b1c7223 */ /* 0x140fe2000000001e */
[C-C-:B------:R-:W-:Y:S01]  /*0a50*/  FFMA R25, R11.reuse, R25, R30.reuse ;  /* 0x000000190b197223 */ /* 0x140fe2000000001e */
[C-C-:B------:R-:W-:Y:S01]  /*0a60*/  FFMA R15, R11.reuse, R15, R30.reuse ;  /* 0x0000000f0b0f7223 */ /* 0x140fe2000000001e */
[C-C-:B------:R-:W-:Y:S01]  /*0a70*/  FFMA R33, R11.reuse, R33, R30.reuse ;  /* 0x000000210b217223 */ /* 0x140fe2000000001e */
[--C-:B------:R-:W-:Y:S01]  /*0a80*/  FFMA R7, R11, R7, R30.reuse ;  /* 0x000000070b077223 */ /* 0x100fe2000000001e */
[----:B------:R-:W-:Y:S01]  /*0a90*/  FSEL R31, R31, RZ, P1 ;  /* 0x000000ff1f1f7208 */ /* 0x000fe20000800000 */
[----:B------:R-:W-:Y:S01]  /*0aa0*/  BAR.SYNC.DEFER_BLOCKING 0x0 ;  /* 0x0000000000007b1d */ /* 0x000fe20000010000 */
[----:B------:R-:W-:Y:S01]  /*0ab0*/  FSEL R29, R29, RZ, P6 ;  /* 0x000000ff1d1d7208 */ /* 0x000fe20003000000 */
[----:B------:R-:W-:Y:S01]  /*0ac0*/  FFMA R30, R11, R19, R30 ;  /* 0x000000130b1e7223 */ /* 0x000fe2000000001e */
[----:B------:R-:W-:-:S02]  /*0ad0*/  FSEL R32, R32, RZ, P3 ;  /* 0x000000ff20207208 */ /* 0x000fc40001800000 */
[----:B------:R-:W-:-:S03]  /*0ae0*/  FSEL R12, R12, RZ, P5 ;  /* 0x000000ff0c0c7208 */ /* 0x000fc60002800000 */
[----:B------:R-:W0:Y:S01]  /*0af0*/  LDC.64 R34, c[0x0][0x238] ;  /* 0x00008e00ff227b82 */ /* 0x000e220000000a00 */
[----:B------:R-:W-:Y:S02]  /*0b00*/  FSETP.GEU.AND P4, PT, R13, RZ, PT ;  /* 0x000000ff0d00720b */ /* 0x000fe40003f8e000 */
[----:B------:R-:W-:Y:S02]  /*0b10*/  FSETP.GEU.AND P2, PT, R24, RZ, PT ;  /* 0x000000ff1800720b */ /* 0x000fe40003f4e000 */
[----:B------:R-:W-:Y:S02]  /*0b20*/  FSETP.GEU.AND P1, PT, R27, RZ, PT ;  /* 0x000000ff1b00720b */ /* 0x000fe40003f2e000 */
[----:B------:R-:W-:Y:S02]  /*0b30*/  FSETP.GEU.AND P6, PT, R26, RZ, PT ;  /* 0x000000ff1a00720b */ /* 0x000fe40003fce000 */
[----:B------:R-:W-:Y:S02]  /*0b40*/  FSETP.GEU.AND P3, PT, R14, RZ, PT ;  /* 0x000000ff0e00720b */ /* 0x000fe40003f6e000 */
[----:B------:R-:W-:-:S02]  /*0b50*/  FSETP.GEU.AND P5, PT, R6, RZ, PT ;  /* 0x000000ff0600720b */ /* 0x000fc40003fae000 */
[----:B------:R-:W-:Y:S02]  /*0b60*/  FSEL R27, R27, RZ, P1 ;  /* 0x000000ff1b1b7208 */ /* 0x000fe40000800000 */
[----:B------:R-:W-:Y:S02]  /*0b70*/  FSEL R26, R26, RZ, P6 ;  /* 0x000000ff1a1a7208 */ /* 0x000fe40003000000 */
[----:B------:R-:W-:Y:S02]  /*0b80*/  FSEL R6, R6, RZ, P5 ;  /* 0x000000ff06067208 */ /* 0x000fe40002800000 */
[----:B------:R-:W-:Y:S02]  /*0b90*/  FSEL R13, R13, RZ, P4 ;  /* 0x000000ff0d0d7208 */ /* 0x000fe40002000000 */
[----:B------:R-:W-:Y:S02]  /*0ba0*/  FSEL R14, R14, RZ, P3 ;  /* 0x000000ff0e0e7208 */ /* 0x000fe40001800000 */
[----:B------:R-:W-:-:S02]  /*0bb0*/  FSEL R24, R24, RZ, P2 ;  /* 0x000000ff18187208 */ /* 0x000fc40001000000 */
        /* <DEDUP_REMOVED lines=11> */
[----:B------:R-:W-:Y:S01]  /*0c70*/  FSEL R30, R30, RZ, P2 ;  /* 0x000000ff1e1e7208 */ /* 0x000fe20001000000 */
[----:B------:R-:W-:Y:S04]  /*0c80*/  STS [R17], R31 ;  /* 0x0000001f11007388 */ /* 0x000fe80000000800 */
[----:B------:R-:W-:Y:S04]  /*0c90*/  STS [R17+0x4], R12 ;  /* 0x0000040c11007388 */ /* 0x000fe80000000800 */
        /* <DEDUP_REMOVED lines=13> */
[----:B------:R1:W-:Y:S01]  /*0d70*/  STS [R17+0x3c], R28 ;  /* 0x00003c1c11007388 */ /* 0x0003e20000000800 */
[----:B------:R-:W-:-:S05]  /*0d80*/  LOP3.LUT R9, R4, 0xfc, RZ, 0xc0, !PT ;  /* 0x000000fc04097812 */ /* 0x000fca00078ec0ff */
[----:B------:R-:W-:-:S04]  /*0d90*/  VIADD R9, R9, UR4 ;  /* 0x0000000409097c36 */ /* 0x000fc80008000000 */
[----:B------:R-:W-:Y:S01]  /*0da0*/  IMAD R16, R20, 0x4, R9 ;  /* 0x0000000414107824 */ /* 0x000fe200078e0209 */
[----:B------:R-:W-:Y:S01]  /*0db0*/  BAR.SYNC.DEFER_BLOCKING 0x0 ;  /* 0x0000000000007b1d */ /* 0x000fe20000010000 */
[----:B------:R-:W-:Y:S01]  /*0dc0*/  SHF.R.U32.HI R18, RZ, 0x2, R4 ;  /* 0x00000002ff127819 */ /* 0x000fe20000011604 */
[----:B------:R-:W-:-:S04]  /*0dd0*/  IMAD.SHL.U32 R4, R4, 0x4, RZ ;  /* 0x0000000404047824 */ /* 0x000fc800078e00ff */
[----:B------:R-:W-:Y:S04]  /*0de0*/  LDS R8, [R16] ;  /* 0x0000000010087984 */ /* 0x000fe80000000800 */
[----:B------:R-:W-:Y:S04]  /*0df0*/  LDS R9, [R16+0x4] ;  /* 0x0000040010097984 */ /* 0x000fe80000000800 */
[----:B------:R-:W-:Y:S04]  /*0e00*/  LDS R10, [R16+0x8] ;  /* 0x00000800100a7984 */ /* 0x000fe80000000800 */
[----:B------:R2:W3:Y:S01]  /*0e10*/  LDS R11, [R16+0xc] ;  /* 0x00000c00100b7984 */ /* 0x0004e20000000800 */
[----:B------:R-:W-:-:S02]  /*0e20*/  SGXT.U32 R18, R18, 0x6 ;  /* 0x000000061212781a */ /* 0x000fc40000000000 */
[C---:B------:R-:W-:Y:S02]  /*0e30*/  LOP3.LUT R19, R20.reuse, 0x400, RZ, 0xfc, !PT ;  /* 0x0000040014137812 */ /* 0x040fe400078efcff */
[----:B------:R-:W-:Y:S02]  /*0e40*/  LOP3.LUT R3, R3, 0xc, R4, 0xf8, !PT ;  /* 0x0000000c03037812 */ /* 0x000fe400078ef804 */
[C---:B------:R-:W-:Y:S02]  /*0e50*/  LOP3.LUT R4, R20.reuse, 0x800, RZ, 0xfc, !PT ;  /* 0x0000080014047812 */ /* 0x040fe400078efcff */
[----:B-1----:R-:W-:Y:S02]  /*0e60*/  LOP3.LUT R17, R20, 0xc00, RZ, 0xfc, !PT ;  /* 0x00000c0014117812 */ /* 0x002fe400078efcff */
[----:B------:R-:W-:Y:S02]  /*0e70*/  PRMT R18, R18, 0x6540, R5 ;  /* 0x0000654012127816 */ /* 0x000fe40000000005 */
[----:B------:R-:W-:-:S02]  /*0e80*/  SHF.R.U32.HI R19, RZ, 0x2, R19 ;  /* 0x00000002ff137819 */ /* 0x000fc40000011613 */
[----:B------:R-:W-:Y:S02]  /*0e90*/  ISETP.GE.AND P4, PT, R3, 0x40, PT ;  /* 0x000000400300780c */ /* 0x000fe40003f86270 */
[----:B--2---:R-:W-:Y:S02]  /*0ea0*/  SHF.R.U32.HI R16, RZ, 0x2, R4 ;  /* 0x00000002ff107819 */ /* 0x004fe40000011604 */
[----:B------:R-:W-:Y:S01]  /*0eb0*/  SHF.R.U32.HI R17, RZ, 0x2, R17 ;  /* 0x00000002ff117819 */ /* 0x000fe20000011611 */
[----:B------:R-:W-:Y:S01]  /*0ec0*/  IMAD R3, R18, 0x40, R3 ;  /* 0x0000004012037824 */ /* 0x000fe200078e0203 */
[----:B------:R-:W-:Y:S02]  /*0ed0*/  LOP3.LUT R19, R19, 0x1fc, RZ, 0xc0, !PT ;  /* 0x000001fc13137812 */ /* 0x000fe400078ec0ff */
[----:B------:R-:W-:Y:S02]  /*0ee0*/  LOP3.LUT R16, R16, 0x2fc, RZ, 0xc0, !PT ;  /* 0x000002fc10107812 */ /* 0x000fe400078ec0ff */
[----:B------:R-:W-:Y:S01]  /*0ef0*/  LOP3.LUT R22, R17, 0x3fc, RZ, 0xc0, !PT ;  /* 0x000003fc11167812 */ /* 0x000fe200078ec0ff */
[----:B------:R-:W-:-:S02]  /*0f00*/  VIADD R19, R19, UR4 ;  /* 0x0000000413137c36 */ /* 0x000fc40008000000 */
[----:B0-----:R-:W-:-:S04]  /*0f10*/  IMAD.WIDE R4, R3, 0x4, R34 ;  /* 0x0000000403047825 */ /* 0x001fc800078e0222 */
[----:B------:R-:W-:Y:S02]  /*0f20*/  VIADD R21, R16, UR4 ;  /* 0x0000000410157c36 */ /* 0x000fe40008000000 */
[----:B------:R-:W-:Y:S02]  /*0f30*/  VIADD R23, R22, UR4 ;  /* 0x0000000416177c36 */ /* 0x000fe40008000000 */
[C---:B------:R-:W-:Y:S02]  /*0f40*/  IMAD R36, R20.reuse, 0x4, R19 ;  /* 0x0000000414247824 */ /* 0x040fe400078e0213 */
[C---:B------:R-:W-:Y:S01]  /*0f50*/  IMAD R37, R20.reuse, 0x4, R21 ;  /* 0x0000000414257824 */ /* 0x040fe200078e0215 */
[----:B---3--:R0:W-:Y:S04]  /*0f60*/  @!P4 STG.E.128 desc[UR6][R4.64], R8 ;  /* 0x000000080400c986 */ /* 0x0081e8000c101d06 */
[----:B------:R-:W-:Y:S04]  /*0f70*/  LDS R16, [R36+0x1000] ;  /* 0x0010000024107984 */ /* 0x000fe80000000800 */
[----:B------:R-:W-:Y:S04]  /*0f80*/  LDS R17, [R36+0x1004] ;  /* 0x0010040024117984 */ /* 0x000fe80000000800 */
[----:B------:R-:W-:Y:S04]  /*0f90*/  LDS R18, [R36+0x1008] ;  /* 0x0010080024127984 */ /* 0x000fe80000000800 */
[----:B------:R-:W1:Y:S01]  /*0fa0*/  LDS R19, [R36+0x100c] ;  /* 0x00100c0024137984 */ /* 0x000e620000000800 */
[----:B0-----:R-:W-:-:S03]  /*0fb0*/  IMAD R4, R20, 0x4, R23 ;  /* 0x0000000414047824 */ /* 0x001fc600078e0217 */
[----:B------:R-:W-:Y:S04]  /*0fc0*/  LDS R20, [R37+0x2000] ;  /* 0x0020000025147984 */ /* 0x000fe80000000800 */
[----:B------:R-:W-:Y:S04]  /*0fd0*/  LDS R21, [R37+0x2004] ;  /* 0x0020040025157984 */ /* 0x000fe80000000800 */
[----:B------:R-:W-:Y:S04]  /*0fe0*/  LDS R22, [R37+0x2008] ;  /* 0x0020080025167984 */ /* 0x000fe80000000800 */
[----:B------:R-:W0:Y:S04]  /*0ff0*/  LDS R23, [R37+0x200c] ;  /* 0x00200c0025177984 */ /* 0x000e280000000800 */
[----:B------:R-:W-:Y:S04]  /*1000*/  LDS R8, [R4+0x3000] ;  /* 0x0030000004087984 */ /* 0x000fe80000000800 */
[----:B------:R-:W-:Y:S04]  /*1010*/  LDS R9, [R4+0x3004] ;  /* 0x0030040004097984 */ /* 0x000fe80000000800 */
[----:B------:R-:W-:Y:S04]  /*1020*/  LDS R10, [R4+0x3008] ;  /* 0x00300800040a7984 */ /* 0x000fe80000000800 */
[----:B------:R2:W3:Y:S01]  /*1030*/  LDS R11, [R4+0x300c] ;  /* 0x00300c00040b7984 */ /* 0x0004e20000000800 */
[----:B------:R-:W-:-:S02]  /*1040*/  FSETP.GTU.AND P6, PT, R30, RZ, PT ;  /* 0x000000ff1e00720b */ /* 0x000fc40003fcc000 */
[----:B------:R-:W-:Y:S02]  /*1050*/  FSETP.GTU.AND P5, PT, R33, RZ, PT ;  /* 0x000000ff2100720b */ /* 0x000fe40003fac000 */
[----:B------:R-:W-:Y:S02]  /*1060*/  FSETP.GTU.AND P3, PT, R29, RZ, PT ;  /* 0x000000ff1d00720b */ /* 0x000fe40003f6c000 */
[----:B------:R-:W-:Y:S02]  /*1070*/  SEL R29, RZ, 0x1, P6 ;  /* 0x00000001ff1d7807 */ /* 0x000fe40003000000 */
[----:B------:R-:W-:Y:S02]  /*1080*/  FSETP.GTU.AND P6, PT, R25, RZ, PT ;  /* 0x000000ff1900720b */ /* 0x000fe40003fcc000 */
[----:B------:R-:W-:Y:S02]  /*1090*/  SEL R30, RZ, 0x1, P5 ;  /* 0x00000001ff1e7807 */ /* 0x000fe40002800000 */
[----:B------:R-:W-:-:S02]  /*10a0*/  FSETP.GTU.AND P5, PT, R26, RZ, PT ;  /* 0x000000ff1a00720b */ /* 0x000fc40003fac000 */
[----:B------:R-:W-:Y:S02]  /*10b0*/  FSETP.GTU.AND P2, PT, R31, RZ, PT ;  /* 0x000000ff1f00720b */ /* 0x000fe40003f4c000 */
[----:B------:R-:W-:Y:S02]  /*10c0*/  SEL R31, RZ, 0x1, P6 ;  /* 0x00000001ff1f7807 */ /* 0x000fe40003000000 */
[----:B------:R-:W-:Y:S02]  /*10d0*/  FSETP.GTU.AND P6, PT, R27, RZ, PT ;  /* 0x000000ff1b00720b */ /* 0x000fe40003fcc000 */
[----:B------:R-:W-:Y:S02]  /*10e0*/  SEL R26, RZ, 0x1, P5 ;  /* 0x00000001ff1a7807 */ /* 0x000fe40002800000 */
[----:B------:R-:W-:Y:S02]  /*10f0*/  FSETP.GTU.AND P5, PT, R12, RZ, PT ;  /* 0x000000ff0c00720b */ /* 0x000fe40003fac000 */
[----:B------:R-:W-:-:S02]  /*1100*/  SEL R12, RZ, 0x1, P6 ;  /* 0x00000001ff0c7807 */ /* 0x000fc40003000000 */
[----:B------:R-:W-:Y:S02]  /*1110*/  FSETP.GTU.AND P6, PT, R13, RZ, PT ;  /* 0x000000ff0d00720b */ /* 0x000fe40003fcc000 */
[----:B------:R-:W-:Y:S02]  /*1120*/  SEL R13, RZ, 0x1, P5 ;  /* 0x00000001ff0d7807 */ /* 0x000fe40002800000 */
[----:B------:R-:W-:Y:S01]  /*1130*/  FSETP.GTU.AND P5, PT, R24, RZ, PT ;  /* 0x000000ff1800720b */ /* 0x000fe20003fac000 */
[----:B------:R-:W4:Y:S01]  /*1140*/  S2R R25, SR_TID.X ;  /* 0x0000000000197919 */ /* 0x000f220000002100 */
[----:B------:R-:W-:Y:S01]  /*1150*/  SEL R24, RZ, 0x1, P2 ;  /* 0x00000001ff187807 */ /* 0x000fe20001000000 */
[C---:B------:R-:W-:Y:S01]  /*1160*/  VIADD R5, R3.reuse, 0x1000 ;  /* 0x0000100003057836 */ /* 0x040fe20000000000 */
[----:B------:R-:W-:Y:S01]  /*1170*/  FSETP.GTU.AND P2, PT, R6, RZ, PT ;  /* 0x000000ff0600720b */ /* 0x000fe20003f4c000 */
[C---:B------:R-:W-:Y:S01]  /*1180*/  VIADD R27, R3.reuse, 0x2000 ;  /* 0x00002000031b7836 */ /* 0x040fe20000000000 */
[----:B------:R-:W-:Y:S01]  /*1190*/  FSETP.GTU.AND P1, PT, R32, RZ, PT ;  /* 0x000000ff2000720b */ /* 0x000fe20003f2c000 */
[----:B------:R-:W-:Y:S01]  /*11a0*/  VIADD R33, R3, 0x3000 ;  /* 0x0000300003217836 */ /* 0x000fe20000000000 */
[----:B------:R-:W-:Y:S01]  /*11b0*/  SEL R32, RZ, 0x1fffe, P2 ;  /* 0x0001fffeff207807 */ /* 0x000fe20001000000 */
[----:B--2---:R-:W-:Y:S01]  /*11c0*/  IMAD.WIDE R4, R5, 0x4, R34 ;  /* 0x0000000405047825 */ /* 0x004fe200078e0222 */
[----:B------:R-:W-:-:S02]  /*11d0*/  SEL R3, RZ, 0x1, P2 ;  /* 0x00000001ff037807 */ /* 0x000fc40001000000 */
[----:B------:R-:W-:Y:S02]  /*11e0*/  SEL R6, RZ, 0x1, P3 ;  /* 0x00000001ff067807 */ /* 0x000fe40001800000 */
[----:B------:R-:W-:Y:S02]  /*11f0*/  FSETP.GTU.AND P2, PT, R15, RZ, PT ;  /* 0x000000ff0f00720b */ /* 0x000fe40003f4c000 */
[----:B------:R-:W-:Y:S01]  /*1200*/  FSETP.GTU.AND P3, PT, R14, RZ, PT ;  /* 0x000000ff0e00720b */ /* 0x000fe20003f6c000 */
[--C-:B------:R-:W-:Y:S01]  /*1210*/  IMAD.WIDE R14, R27, 0x4, R34.reuse ;  /* 0x000000041b0e7825 */ /* 0x100fe200078e0222 */
[----:B-1----:R1:W-:Y:S03]  /*1220*/  @!P4 STG.E.128 desc[UR6][R4.64], R16 ;  /* 0x000000100400c986 */ /* 0x0023e6000c101d06 */
[----:B------:R-:W-:Y:S01]  /*1230*/  IMAD.WIDE R34, R33, 0x4, R34 ;  /* 0x0000000421227825 */ /* 0x000fe200078e0222 */
[----:B0-----:R-:W-:Y:S04]  /*1240*/  @!P4 STG.E.128 desc[UR6][R14.64], R20 ;  /* 0x000000140e00c986 */ /* 0x001fe8000c101d06 */
[----:B---3--:R0:W-:Y:S01]  /*1250*/  @!P4 STG.E.128 desc[UR6][R34.64], R8 ;  /* 0x000000082200c986 */ /* 0x0081e2000c101d06 */
[----:B------:R-:W-:-:S02]  /*1260*/  SEL R27, RZ, 0x1fffe, P2 ;  /* 0x0001fffeff1b7807 */ /* 0x000fc40001000000 */
[----:B-1----:R-:W-:Y:S01]  /*1270*/  SEL R16, RZ, 0x1, P2 ;  /* 0x00000001ff107807 */ /* 0x002fe20001000000 */
[----:B------:R-:W-:Y:S01]  /*1280*/  BAR.SYNC.DEFER_BLOCKING 0x0 ;  /* 0x0000000000007b1d */ /* 0x000fe20000010000 */
[----:B------:R-:W-:-:S04]  /*1290*/  FSETP.GTU.AND P2, PT, R7, RZ, PT ;  /* 0x000000ff0700720b */ /* 0x000fc80003f4c000 */
[----:B------:R-:W-:Y:S01]  /*12a0*/  SEL R4, RZ, 0x1fffe, P2 ;  /* 0x0001fffeff047807 */ /* 0x000fe20001000000 */
[----:B------:R-:W-:Y:S01]  /*12b0*/  IMAD.IADD R31, R31, 0x1, R32 ;  /* 0x000000011f1f7824 */ /* 0x000fe200078e0220 */
[----:B----4-:R-:W-:Y:S01]  /*12c0*/  LOP3.LUT R18, R25, 0xff, RZ, 0xc0, !PT ;  /* 0x000000ff19127812 */ /* 0x010fe200078ec0ff */
[----:B------:R-:W-:Y:S01]  /*12d0*/  IMAD.IADD R27, R30, 0x1, R27 ;  /* 0x000000011e1b7824 */ /* 0x000fe200078e021b */
[----:B------:R-:W-:Y:S01]  /*12e0*/  FSETP.GTU.AND P4, PT, R28, RZ, PT ;  /* 0x000000ff1c00720b */ /* 0x000fe20003f8c000 */
[----:B------:R-:W-:Y:S01]  /*12f0*/  IMAD.IADD R4, R29, 0x1, R4 ;  /* 0x000000011d047824 */ /* 0x000fe200078e0204 */
[----:B------:R-:W-:Y:S02]  /*1300*/  SEL R7, RZ, 0x1, P1 ;  /* 0x00000001ff077807 */ /* 0x000fe40000800000 */
[----:B0-----:R-:W-:Y:S02]  /*1310*/  SEL R8, RZ, 0x1, P2 ;  /* 0x00000001ff087807 */ /* 0x001fe40001000000 */
[----:B------:R-:W-:-:S02]  /*1320*/  SEL R9, RZ, 0x1, P6 ;  /* 0x00000001ff097807 */ /* 0x000fc40003000000 */
[----:B------:R-:W-:Y:S02]  /*1330*/  SEL R5, RZ, 0x1, P3 ;  /* 0x00000001ff057807 */ /* 0x000fe40001800000 */
[----:B------:R-:W-:Y:S02]  /*1340*/  LOP3.LUT R31, R31, 0x1, RZ, 0xc0, !PT ;  /* 0x000000011f1f7812 */ /* 0x000fe400078ec0ff */
[----:B------:R-:W-:Y:S02]  /*1350*/  LOP3.LUT R27, R27, 0x1, RZ, 0xc0, !PT ;  /* 0x000000011b1b7812 */ /* 0x000fe400078ec0ff */
[----:B------:R-:W-:Y:S01]  /*1360*/  LOP3.LUT R10, R4, 0x1, RZ, 0xc0, !PT ;  /* 0x00000001040a7812 */ /* 0x000fe200078ec0ff */
[----:B------:R0:W-:Y:S01]  /*1370*/  STS.U8 [R18+UR4+0x220], R3 ;  /* 0x0002200312007988 */ /* 0x0001e20008000004 */
[----:B------:R-:W-:-:S03]  /*1380*/  SEL R11, RZ, 0x1, P4 ;  /* 0x00000001ff0b7807 */ /* 0x000fc60002000000 */
[----:B------:R-:W-:Y:S01]  /*1390*/  STS.U8 [R18+UR4], R24 ;  /* 0x0000001812007988 */ /* 0x000fe20008000004 */
[----:B0-----:R-:W-:-:S03]  /*13a0*/  SEL R3, RZ, 0x1, P5 ;  /* 0x00000001ff037807 */ /* 0x001fc60002800000 */
[----:B------:R-:W-:Y:S04]  /*13b0*/  STS.U8 [R18+UR4+0x110], R13 ;  /* 0x0001100d12007988 */ /* 0x000fe80008000004 */
        /* <DEDUP_REMOVED lines=12> */
[----:B------:R-:W-:Y:S01]  /*1480*/  STS.U8 [R18+UR4+0xff0], R11 ;  /* 0x000ff00b12007988 */ /* 0x000fe20008000004 */
[----:B------:R-:W-:Y:S06]  /*1490*/  BAR.SYNC.DEFER_BLOCKING 0x0 ;  /* 0x0000000000007b1d */ /* 0x000fec0000010000 */
[----:B------:R-:W0:Y:S01]  /*14a0*/  LDS.128 R4, [R2+UR4] ;  /* 0x0000000402047984 */ /* 0x000e220008000c00 */
[----:B------:R-:W-:Y:S01]  /*14b0*/  ULDC.64 UR4, c[0x0][0x240] ;  /* 0x0000900000047ab9 */ /* 0x000fe20000000a00 */
[----:B0-----:R-:W-:-:S02]  /*14c0*/  PRMT R9, R4, 0x7772, RZ ;  /* 0x0000777204097816 */ /* 0x001fc400000000ff */
[----:B------:R-:W-:Y:S02]  /*14d0*/  PRMT R12, R4, 0x7771, RZ ;  /* 0x00007771040c7816 */ /* 0x000fe400000000ff */
[----:B------:R-:W-:Y:S02]  /*14e0*/  PRMT R11, R6, 0x7772, RZ ;  /* 0x00007772060b7816 */ /* 0x000fe400000000ff */
[----:B------:R-:W-:Y:S02]  /*14f0*/  PRMT R9, R12, 0x5410, R9 ;  /* 0x000054100c097816 */ /* 0x000fe40000000009 */
[----:B------:R-:W-:Y:S02]  /*1500*/  PRMT R2, R6, 0x7771, RZ ;  /* 0x0000777106027816 */ /* 0x000fe400000000ff */
[C---:B------:R-:W-:Y:S02]  /*1510*/  PRMT R14, R7.reuse, 0x7772, RZ ;  /* 0x00007772070e7816 */ /* 0x040fe400000000ff */
[----:B------:R-:W-:-:S02]  /*1520*/  PRMT R15, R7, 0x7771, RZ ;  /* 0x00007771070f7816 */ /* 0x000fc400000000ff */
[----:B------:R-:W-:Y:S02]  /*1530*/  PRMT R8, R4, 0x7770, RZ ;  /* 0x0000777004087816 */ /* 0x000fe400000000ff */
[----:B------:R-:W-:Y:S02]  /*1540*/  LOP3.LUT R9, R9, 0x10001, RZ, 0xc0, !PT ;  /* 0x0001000109097812 */ /* 0x000fe400078ec0ff */
[----:B------:R-:W-:Y:S02]  /*1550*/  PRMT R11, R2, 0x5410, R11 ;  /* 0x00005410020b7816 */ /* 0x000fe4000000000b */
[----:B------:R-:W-:Y:S02]  /*1560*/  PRMT R14, R15, 0x5410, R14 ;  /* 0x000054100f0e7816 */ /* 0x000fe4000000000e */
[----:B------:R-:W-:Y:S02]  /*1570*/  SHF.R.U32.HI R16, RZ, 0x18, R4 ;  /* 0x00000018ff107819 */ /* 0x000fe40000011604 */
[----:B------:R-:W-:-:S02]  /*1580*/  LOP3.LUT R17, R8, 0x1, RZ, 0xc0, !PT ;  /* 0x0000000108117812 */ /* 0x000fc400078ec0ff */
[C---:B------:R-:W-:Y:S02]  /*1590*/  PRMT R4, R5.reuse, 0x7772, RZ ;  /* 0x0000777205047816 */ /* 0x040fe400000000ff */
[----:B------:R-:W-:Y:S02]  /*15a0*/  PRMT R13, R5, 0x7771, RZ ;  /* 0x00007771050d7816 */ /* 0x000fe400000000ff */
[----:B------:R-:W-:Y:S02]  /*15b0*/  LOP3.LUT R8, R9, 0xffff, RZ, 0xc0, !PT ;  /* 0x0000ffff09087812 */ /* 0x000fe400078ec0ff */
[----:B------:R-:W-:Y:S02]  /*15c0*/  PRMT R10, R6, 0x7770, RZ ;  /* 0x00007770060a7816 */ /* 0x000fe400000000ff */
[----:B------:R-:W-:Y:S02]  /*15d0*/  PRMT R12, R7, 0x7770, RZ ;  /* 0x00007770070c7816 */ /* 0x000fe400000000ff */
[----:B------:R-:W-:-:S02]  /*15e0*/  PRMT R3, R5, 0x7770, RZ ;  /* 0x0000777005037816 */ /* 0x000fc400000000ff */
[----:B------:R-:W-:Y:S02]  /*15f0*/  LOP3.LUT R11, R11, 0x10001, RZ, 0xc0, !PT ;  /* 0x000100010b0b7812 */ /* 0x000fe400078ec0ff */
[----:B------:R-:W-:Y:S02]  /*1600*/  LOP3.LUT R14, R14, 0x10001, RZ, 0xc0, !PT ;  /* 0x000100010e0e7812 */ /* 0x000fe400078ec0ff */
[----:B------:R-:W-:Y:S02]  /*1610*/  PRMT R4, R13, 0x5410, R4 ;  /* 0x000054100d047816 */ /* 0x000fe40000000004 */
[----:B------:R-:W-:Y:S02]  /*1620*/  PRMT R2, R17, 0x3340, R8 ;  /* 0x0000334011027816 */ /* 0x000fe40000000008 */
[----:B------:R-:W-:Y:S02]  /*1630*/  SGXT.U32 R8, R16, 0x1 ;  /* 0x000000011008781a */ /* 0x000fe40000000000 */
[----:B------:R-:W-:-:S02]  /*1640*/  LOP3.LUT R13, R10, 0x1, RZ, 0xc0, !PT ;  /* 0x000000010a0d7812 */ /* 0x000fc400078ec0ff */
[----:B------:R-:W-:Y:S02]  /*1650*/  LOP3.LUT R17, R12, 0x1, RZ, 0xc0, !PT ;  /* 0x000000010c117812 */ /* 0x000fe400078ec0ff */
[----:B------:R-:W-:Y:S02]  /*1660*/  LOP3.LUT R16, R3, 0x1, RZ, 0xc0, !PT ;  /* 0x0000000103107812 */ /* 0x000fe400078ec0ff */
[----:B------:R-:W-:Y:S02]  /*1670*/  LOP3.LUT R10, R11, 0xffff, RZ, 0xc0, !PT ;  /* 0x0000ffff0b0a7812 */ /* 0x000fe400078ec0ff */
[----:B------:R-:W-:Y:S02]  /*1680*/  LOP3.LUT R12, R14, 0xffff, RZ, 0xc0, !PT ;  /* 0x0000ffff0e0c7812 */ /* 0x000fe400078ec0ff */
[----:B------:R-:W-:Y:S02]  /*1690*/  SHF.R.U32.HI R7, RZ, 0x18, R7 ;  /* 0x00000018ff077819 */ /* 0x000fe40000011607 */
[----:B------:R-:W-:-:S02]  /*16a0*/  PRMT R3, R9, 0x7732, RZ ;  /* 0x0000773209037816 */ /* 0x000fc400000000ff */
[----:B------:R-:W-:Y:S02]  /*16b0*/  PRMT R14, R14, 0x7732, RZ ;  /* 0x000077320e0e7816 */ /* 0x000fe400000000ff */
[----:B------:R-:W-:Y:S02]  /*16c0*/  SHF.R.U32.HI R5, RZ, 0x18, R5 ;  /* 0x00000018ff057819 */ /* 0x000fe40000011605 */
[----:B------:R-:W-:Y:S02]  /*16d0*/  SHF.R.U32.HI R6, RZ, 0x18, R6 ;  /* 0x00000018ff067819 */ /* 0x000fe40000011606 */
[----:B------:R-:W-:Y:S02]  /*16e0*/  LOP3.LUT R4, R4, 0x10001, RZ, 0xc0, !PT ;  /* 0x0001000104047812 */ /* 0x000fe400078ec0ff */
[----:B------:R-:W-:Y:S02]  /*16f0*/  PRMT R15, R13, 0x3340, R10 ;  /* 0x000033400d0f7816 */ /* 0x000fe4000000000a */
[----:B------:R-:W-:-:S02]  /*1700*/  PRMT R3, R3, 0x3340, R8 ;  /* 0x0000334003037816 */ /* 0x000fc40000000008 */
[----:B------:R-:W-:Y:S01]  /*1710*/  SGXT.U32 R10, R7, 0x1 ;  /* 0x00000001070a781a */ /* 0x000fe20000000000 */
[----:B------:R-:W-:Y:S01]  /*1720*/  IMAD.MOV.U32 R7, RZ, RZ, R14 ;  /* 0x000000ffff077224 */ /* 0x000fe200078e000e */
[----:B------:R-:W-:Y:S02]  /*1730*/  LOP3.LUT R9, R4, 0xffff, RZ, 0xc0, !PT ;  /* 0x0000ffff04097812 */ /* 0x000fe400078ec0ff */
[----:B------:R-:W-:Y:S02]  /*1740*/  SGXT.U32 R8, R5, 0x1 ;  /* 0x000000010508781a */ /* 0x000fe40000000000 */
[----:B------:R-:W-:Y:S02]  /*1750*/  SGXT.U32 R13, R6, 0x1 ;  /* 0x00000001060d781a */ /* 0x000fe40000000000 */
[----:B------:R-:W-:Y:S02]  /*1760*/  PRMT R5, R4, 0x7732, RZ ;  /* 0x0000773204057816 */ /* 0x000fe400000000ff */
[----:B------:R-:W-:-:S02]  /*1770*/  PRMT R6, R11, 0x7732, RZ ;  /* 0x000077320b067816 */ /* 0x000fc400000000ff */
[----:B------:R-:W-:Y:S02]  /*1780*/  IADD3 R4, P1, R0, UR4, RZ ;  /* 0x0000000400047c10 */ /* 0x000fe4000ff3e0ff */
[----:B------:R-:W-:Y:S02]  /*1790*/  PRMT R16, R16, 0x3340, R9 ;  /* 0x0000334010107816 */ /* 0x000fe40000000009 */
[----:B------:R-:W-:Y:S02]  /*17a0*/  PRMT R12, R17, 0x3340, R12 ;  /* 0x00003340110c7816 */ /* 0x000fe4000000000c */
[----:B------:R-:W-:Y:S02]  /*17b0*/  PRMT R9, R5, 0x3340, R8 ;  /* 0x0000334005097816 */ /* 0x000fe40000000008 */
[----:B------:R-:W-:Y:S02]  /*17c0*/  PRMT R6, R6, 0x3340, R13 ;  /* 0x0000334006067816 */ /* 0x000fe4000000000d */
[----:B------:R-:W-:-:S02]  /*17d0*/  PRMT R7, R7, 0x3340, R10 ;  /* 0x0000334007077816 */ /* 0x000fc4000000000a */
[----:B------:R-:W-:Y:S02]  /*17e0*/  LEA.HI.X.SX32 R5, R0, UR5, 0x1, P1 ;  /* 0x0000000500057c11 */ /* 0x000fe400088f0eff */
[----:B------:R-:W-:Y:S02]  /*17f0*/  PRMT R8, R2, 0x5410, R3 ;  /* 0x0000541002087816 */ /* 0x000fe40000000003 */
[----:B------:R-:W-:Y:S02]  /*1800*/  PRMT R9, R16, 0x5410, R9 ;  /* 0x0000541010097816 */ /* 0x000fe40000000009 */
[----:B------:R-:W-:Y:S02]  /*1810*/  PRMT R10, R15, 0x5410, R6 ;  /* 0x000054100f0a7816 */ /* 0x000fe40000000006 */
[----:B------:R-:W-:Y:S01]  /*1820*/  PRMT R11, R12, 0x5410, R7 ;  /* 0x000054100c0b7816 */ /* 0x000fe20000000007 */
[----:B------:R-:W-:Y:S06]  /*1830*/  @P0 EXIT ;  /* 0x000000000000094d */ /* 0x000fec0003800000 */
[----:B------:R-:W-:Y:S01]  /*1840*/  STG.E.128 desc[UR6][R4.64], R8 ;  /* 0x0000000804007986 */ /* 0x000fe2000c101d06 */
[----:B------:R-:W-:Y:S05]  /*1850*/  EXIT ;  /* 0x000000000000794d */ /* 0x000fea0003800000 */
.L_x_0:
[----:B------:R-:W-:-:S00]  /*1860*/  BRA `(.L_x_0) ;  /* 0xfffffffc00fc7947 */ /* 0x000fc0000383ffff */
[----:B------:R-:W-:-:S00]  /*1870*/  NOP ;  /* 0x0000000000007918 */ /* 0x000fc00000000000 */
        /* <DEDUP_REMOVED lines=8> */
.L_x_1:


//--------------------- .nv.global.init           --------------------------
	.section	.nv.global.init,"aw",@progbits
.nv.global.init:
	.type		_$_str,@object
	.size		_$_str,(_$_str_$_2 - _$_str)
_$_str:
        /*0000*/ 	.byte	0x5f, 0x5f, 0x43, 0x55, 0x44, 0x41, 0x5f, 0x46, 0x54, 0x5a, 0x00
	.type		_$_str_$_2,@object
	.size		_$_str_$_2,(.L_1 - _$_str_$_2)
_$_str_$_2:
        /*000b*/ 	.byte	0x5f, 0x5f, 0x43, 0x55, 0x44, 0x41, 0x5f, 0x50, 0x52, 0x45, 0x43, 0x5f, 0x53, 0x51, 0x52, 0x54
        /*001b*/ 	.byte	0x00
.L_1:


//--------------------- .nv.shared.triton_poi_fused__native_batch_norm_legit_no_training_relu_threshold_backward_17 --------------------------
	.section	.nv.shared.triton_poi_fused__native_batch_norm_legit_no_training_relu_threshold_backward_17,"aw",@nobits
	.sectionflags	@""
	.align	16
	.zero		1024


//--------------------- .nv.constant0.triton_poi_fused__native_batch_norm_legit_no_training_relu_threshold_backward_17 --------------------------
	.section	.nv.constant0.triton_poi_fused__native_batch_norm_legit_no_training_relu_threshold_backward_17,"a",@progbits
	.sectionflags	@""
	.align	4
.nv.constant0.triton_poi_fused__native_batch_norm_legit_no_training_relu_threshold_backward_17:
	.zero		592
